	.headerflags	@"EF_CUDA_TEXMODE_UNIFIED EF_CUDA_64BIT_ADDRESS EF_CUDA_ACCELERATORS EF_CUDA_SM90 EF_CUDA_VIRTUAL_SM(EF_CUDA_SM90)"
	.elftype	@"ET_EXEC"


//--------------------- .nv.info                  --------------------------
	.section	.nv.info,"",@"SHT_CUDA_INFO"
	.align	4


	//----- nvinfo : EIATTR_REGCOUNT
	.align		4
        /*0000*/ 	.byte	0x04, 0x2f
        /*0002*/ 	.short	(.L_1 - .L_0)
	.align		4
.L_0:
        /*0004*/ 	.word	index@(triton_poi_fused_mul_sigmoid_35)
        /*0008*/ 	.word	0x0000000a


	//----- nvinfo : EIATTR_MIN_STACK_SIZE
	.align		4
.L_1:
        /*000c*/ 	.byte	0x04, 0x12
        /*000e*/ 	.short	(.L_3 - .L_2)
	.align		4
.L_2:
        /*0010*/ 	.word	index@(triton_poi_fused_mul_sigmoid_35)
        /*0014*/ 	.word	0x00000000


	//----- nvinfo : EIATTR_FRAME_SIZE
	.align		4
.L_3:
        /*0018*/ 	.byte	0x04, 0x11
        /*001a*/ 	.short	(.L_5 - .L_4)
	.align		4
.L_4:
        /*001c*/ 	.word	index@(triton_poi_fused_mul_sigmoid_35)
        /*0020*/ 	.word	0x00000000


	//----- nvinfo : EIATTR_MIN_STACK_SIZE
	.align		4
.L_5:
        /*0024*/ 	.byte	0x04, 0x12
        /*0026*/ 	.short	(.L_7 - .L_6)
	.align		4
.L_6:
        /*0028*/ 	.word	index@(triton_poi_fused_mul_sigmoid_35)
        /*002c*/ 	.word	0x00000000
.L_7:


//--------------------- .nv.info.triton_poi_fused_mul_sigmoid_35 --------------------------
	.section	.nv.info.triton_poi_fused_mul_sigmoid_35,"",@"SHT_CUDA_INFO"
	.sectionflags	@""
	.align	4


	//----- nvinfo : EIATTR_CUDA_API_VERSION
	.align		4
        /*0000*/ 	.byte	0x04, 0x37
        /*0002*/ 	.short	(.L_9 - .L_8)
.L_8:
        /*0004*/ 	.word	0x0000007c


	//----- nvinfo : EIATTR_KPARAM_INFO
	.align		4
.L_9:
        /*0008*/ 	.byte	0x04, 0x17
        /*000a*/ 	.short	(.L_11 - .L_10)
.L_10:
        /*000c*/ 	.word	0x00000000
        /*0010*/ 	.short	0x0002
        /*0012*/ 	.short	0x0010
        /*0014*/ 	.byte	0x00, 0xf0, 0x11, 0x00


	//----- nvinfo : EIATTR_KPARAM_INFO
	.align		4
.L_11:
        /*0018*/ 	.byte	0x04, 0x17
        /*001a*/ 	.short	(.L_13 - .L_12)
.L_12:
        /*001c*/ 	.word	0x00000000
        /*0020*/ 	.short	0x0001
        /*0022*/ 	.short	0x0008
        /*0024*/ 	.byte	0x00, 0xf4, 0x21, 0x00


	//----- nvinfo : EIATTR_KPARAM_INFO
	.align		4
.L_13:
        /*0028*/ 	.byte	0x04, 0x17
        /*002a*/ 	.short	(.L_15 - .L_14)
.L_14:
        /*002c*/ 	.word	0x00000000
        /*0030*/ 	.short	0x0000
        /*0032*/ 	.short	0x0000
        /*0034*/ 	.byte	0x00, 0xf4, 0x21, 0x00


	//----- nvinfo : EIATTR_SPARSE_MMA_MASK
	.align		4
.L_15:
        /*0038*/ 	.byte	0x03, 0x50
        /*003a*/ 	.short	0x0000


	//----- nvinfo : EIATTR_MAXREG_COUNT
	.align		4
        /*003c*/ 	.byte	0x03, 0x1b
        /*003e*/ 	.short	0x00ff


	//----- nvinfo : EIATTR_EXIT_INSTR_OFFSETS
	.align		4
        /*0040*/ 	.byte	0x04, 0x1c
        /*0042*/ 	.short	(.L_17 - .L_16)


	//   ....[0]....
.L_16:
        /*0044*/ 	.word	0x000001e0


	//   ....[1]....
        /*0048*/ 	.word	0x00000200


	//----- nvinfo : EIATTR_REQNTID
	.align		4
.L_17:
        /*004c*/ 	.byte	0x04, 0x10
        /*004e*/ 	.short	(.L_19 - .L_18)
.L_18:
        /*0050*/ 	.word	0x00000080
        /*0054*/ 	.word	0x00000001
        /*0058*/ 	.word	0x00000001


	//----- nvinfo : EIATTR_CRS_STACK_SIZE
	.align		4
.L_19:
        /*005c*/ 	.byte	0x04, 0x1e
        /*005e*/ 	.short	(.L_21 - .L_20)
.L_20:
        /*0060*/ 	.word	0x00000000


	//----- nvinfo : EIATTR_CBANK_PARAM_SIZE
	.align		4
.L_21:
        /*0064*/ 	.byte	0x03, 0x19
        /*0066*/ 	.short	0x0014


	//----- nvinfo : EIATTR_PARAM_CBANK
	.align		4
        /*0068*/ 	.byte	0x04, 0x0a
        /*006a*/ 	.short	(.L_23 - .L_22)
	.align		4
.L_22:
        /*006c*/ 	.word	index@(.nv.constant0.triton_poi_fused_mul_sigmoid_35)
        /*0070*/ 	.short	0x0210
        /*0072*/ 	.short	0x0014


	//----- nvinfo : EIATTR_SW_WAR
	.align		4
.L_23:
        /*0074*/ 	.byte	0x04, 0x36
        /*0076*/ 	.short	(.L_25 - .L_24)
.L_24:
        /*0078*/ 	.word	0x00000008
.L_25:


//--------------------- .nv.callgraph             --------------------------
	.section	.nv.callgraph,"",@"SHT_CUDA_CALLGRAPH"
	.align	4
	.sectionentsize	8
	.align		4
        /*0000*/ 	.word	0x00000000
	.align		4
        /*0004*/ 	.word	0xffffffff
	.align		4
        /*0008*/ 	.word	0x00000000
	.align		4
        /*000c*/ 	.word	0xfffffffe
	.align		4
        /*0010*/ 	.word	0x00000000
	.align		4
        /*0014*/ 	.word	0xfffffffd
	.align		4
        /*0018*/ 	.word	0x00000000
	.align		4
        /*001c*/ 	.word	0xfffffffc


//--------------------- .text.triton_poi_fused_mul_sigmoid_35 --------------------------
	.section	.text.triton_poi_fused_mul_sigmoid_35,"ax",@progbits
	.align	128
        .global         triton_poi_fused_mul_sigmoid_35
        .type           triton_poi_fused_mul_sigmoid_35,@function
        .size           triton_poi_fused_mul_sigmoid_35,(.L_x_3 - triton_poi_fused_mul_sigmoid_35)
        .other          triton_poi_fused_mul_sigmoid_35,@"STO_CUDA_ENTRY STV_DEFAULT"
triton_poi_fused_mul_sigmoid_35:
.text.triton_poi_fused_mul_sigmoid_35:
[----:B------:R-:W0:Y:S02]  /*0000*/  LDC R1, c[0x0][0x28] ;  /* 0x00000a00ff017b82 */ /* 0x000e240000000800 */
[----:B------:R-:W1:Y:S01]  /*0010*/  S2R R0, SR_TID.X ;  /* 0x0000000000007919 */ /* 0x000e620000002100 */
[----:B------:R-:W-:Y:S01]  /*0020*/  ULDC.64 UR4, c[0x0][0x208] ;  /* 0x0000820000047ab9 */ /* 0x000fe20000000a00 */
[----:B------:R-:W-:Y:S01]  /*0030*/  BSSY B0, `(.L_x_0) ;  /* 0x000000a000007945 */ /* 0x000fe20003800000 */
[----:B------:R-:W2:Y:S01]  /*0040*/  S2R R5, SR_CTAID.X ;  /* 0x0000000000057919 */ /* 0x000ea20000002500 */
[----:B-1----:R-:W-:-:S04]  /*0050*/  LOP3.LUT R0, R0, 0x7f, RZ, 0xc0, !PT ;  /* 0x0000007f00007812 */ /* 0x002fc800078ec0ff */
[----:B--2---:R-:W-:Y:S01]  /*0060*/  LEA R5, R5, R0, 0x7 ;  /* 0x0000000005057211 */ /* 0x004fe200078e38ff */
[----:B------:R-:W-:-:S03]  /*0070*/  HFMA2.MMA R0, -RZ, RZ, 0, 0 ;  /* 0x00000000ff007435 */ /* 0x000fc600000001ff */
[----:B------:R-:W-:-:S13]  /*0080*/  ISETP.GE.AND P0, PT, R5, 0xc0, PT ;  /* 0x000000c00500780c */ /* 0x000fda0003f06270 */
[----:B------:R-:W-:Y:S05]  /*0090*/  @P0 BRA `(.L_x_1) ;  /* 0x00000000000c0947 */ /* 0x000fea0003800000 */
[----:B------:R-:W1:Y:S02]  /*00a0*/  LDC.64 R2, c[0x0][0x210] ;  /* 0x00008400ff027b82 */ /* 0x000e640000000a00 */
[----:B-1----:R-:W-:-:S05]  /*00b0*/  IMAD.WIDE R2, R5, 0x4, R2 ;  /* 0x0000000405027825 */ /* 0x002fca00078e0202 */
[----:B------:R1:W5:Y:S02]  /*00c0*/  LDG.E R0, desc[UR4][R2.64] ;  /* 0x0000000402007981 */ /* 0x000364000c1e1900 */
.L_x_1:
[----:B------:R-:W-:Y:S05]  /*00d0*/  BSYNC B0 ;  /* 0x0000000000007941 */ /* 0x000fea0003800000 */
.L_x_0:
[----:B-1---5:R-:W-:Y:S01]  /*00e0*/  FADD R2, RZ, -R0 ;  /* 0x80000000ff027221 */ /* 0x022fe20000000000 */
[----:B------:R-:W-:-:S03]  /*00f0*/  MOV R7, 0x3e800000 ;  /* 0x3e80000000077802 */ /* 0x000fc60000000f00 */
[----:B------:R-:W-:-:S05]  /*0100*/  FMUL R4, R2, 1.4426950216293334961 ;  /* 0x3fb8aa3b02047820 */ /* 0x000fca0000400000 */
[----:B------:R-:W-:-:S13]  /*0110*/  FSETP.GEU.AND P1, PT, R4, -126, PT ;  /* 0xc2fc00000400780b */ /* 0x000fda0003f2e000 */
[----:B------:R-:W-:-:S04]  /*0120*/  @!P1 FMUL R4, R4, 0.5 ;  /* 0x3f00000004049820 */ /* 0x000fc80000400000 */
[----:B------:R-:W1:Y:S02]  /*0130*/  MUFU.EX2 R2, R4 ;  /* 0x0000000400027308 */ /* 0x000e640000000800 */
[----:B-1----:R-:W-:-:S04]  /*0140*/  @!P1 FMUL R2, R2, R2 ;  /* 0x0000000202029220 */ /* 0x002fc80000400000 */
[----:B------:R-:W-:Y:S02]  /*0150*/  FADD R6, R2, 1 ;  /* 0x3f80000002067421 */ /* 0x000fe40000000000 */
[----:B------:R-:W1:Y:S03]  /*0160*/  LDC.64 R2, c[0x0][0x218] ;  /* 0x00008600ff027b82 */ /* 0x000e660000000a00 */
[----:B------:R-:W-:-:S04]  /*0170*/  FSETP.GT.AND P1, PT, R6, 8.50705917302346158658e+37, PT ;  /* 0x7e8000000600780b */ /* 0x000fc80003f24000 */
[----:B------:R-:W-:-:S09]  /*0180*/  FSEL R7, R7, 1, P1 ;  /* 0x3f80000007077808 */ /* 0x000fd20000800000 */
[----:B------:R-:W-:-:S06]  /*0190*/  @P1 FMUL R6, R6, 0.25 ;  /* 0x3e80000006061820 */ /* 0x000fcc0000400000 */
[----:B------:R-:W2:Y:S01]  /*01a0*/  MUFU.RCP R6, R6 ;  /* 0x0000000600067308 */ /* 0x000ea20000001000 */
[----:B-1----:R-:W-:-:S04]  /*01b0*/  IMAD.WIDE R2, R5, 0x4, R2 ;  /* 0x0000000405027825 */ /* 0x002fc800078e0202 */
[----:B--2---:R-:W-:-:S04]  /*01c0*/  FMUL R7, R6, R7 ;  /* 0x0000000706077220 */ /* 0x004fc80000400000 */
[----:B------:R-:W-:Y:S01]  /*01d0*/  FMUL R7, R7, R0 ;  /* 0x0000000007077220 */ /* 0x000fe20000400000 */
[----:B------:R-:W-:Y:S06]  /*01e0*/  @P0 EXIT ;  /* 0x000000000000094d */ /* 0x000fec0003800000 */
[----:B------:R-:W-:Y:S01]  /*01f0*/  STG.E desc[UR4][R2.64], R7 ;  /* 0x0000000702007986 */ /* 0x000fe2000c101904 */
[----:B------:R-:W-:Y:S05]  /*0200*/  EXIT ;  /* 0x000000000000794d */ /* 0x000fea0003800000 */
.L_x_2:
[----:B------:R-:W-:-:S00]  /*0210*/  BRA `(.L_x_2) ;  /* 0xfffffffc00fc7947 */ /* 0x000fc0000383ffff */
[----:B------:R-:W-:-:S00]  /*0220*/  NOP ;  /* 0x0000000000007918 */ /* 0x000fc00000000000 */
        /* <DEDUP_REMOVED lines=13> */
.L_x_3:


//--------------------- .nv.constant0.triton_poi_fused_mul_sigmoid_35 --------------------------
	.section	.nv.constant0.triton_poi_fused_mul_sigmoid_35,"a",@progbits
	.sectionflags	@""
	.align	4
.nv.constant0.triton_poi_fused_mul_sigmoid_35:
	.zero		548
